//
// Generated by NVIDIA NVVM Compiler
//
// Compiler Build ID: CL-36424714
// Cuda compilation tools, release 13.0, V13.0.88
// Based on NVVM 20.0.0
//

.version 9.0
.target sm_100
.address_size 64

	// .globl	_Z8MultiplyPdS_S_i

.visible .entry _Z8MultiplyPdS_S_i(
	.param .u64 .ptr .align 1 _Z8MultiplyPdS_S_i_param_0,
	.param .u64 .ptr .align 1 _Z8MultiplyPdS_S_i_param_1,
	.param .u64 .ptr .align 1 _Z8MultiplyPdS_S_i_param_2,
	.param .u32 _Z8MultiplyPdS_S_i_param_3
)
{
	.reg .pred 	%p<11>;
	.reg .b32 	%r<43>;
	.reg .b64 	%rd<52>;
	.reg .b64 	%fd<68>;

	ld.param.u64 	%rd10, [_Z8MultiplyPdS_S_i_param_0];
	ld.param.u64 	%rd11, [_Z8MultiplyPdS_S_i_param_1];
	ld.param.u32 	%r20, [_Z8MultiplyPdS_S_i_param_3];
	cvta.to.global.u64 	%rd1, %rd11;
	cvta.to.global.u64 	%rd2, %rd10;
	mov.u32 	%r21, %ctaid.x;
	mov.u32 	%r22, %ntid.x;
	mov.u32 	%r23, %tid.x;
	mad.lo.s32 	%r1, %r21, %r22, %r23;
	mul.lo.s32 	%r24, %r20, %r20;
	setp.ge.s32 	%p1, %r1, %r24;
	@%p1 bra 	$L__BB0_14;
	div.s32 	%r2, %r1, %r20;
	mul.lo.s32 	%r25, %r2, %r20;
	sub.s32 	%r3, %r1, %r25;
	setp.lt.s32 	%p2, %r20, 1;
	mov.f64 	%fd67, 0d0000000000000000;
	@%p2 bra 	$L__BB0_13;
	and.b32  	%r5, %r20, 7;
	setp.lt.u32 	%p3, %r20, 8;
	mov.f64 	%fd67, 0d0000000000000000;
	mov.b32 	%r41, 0;
	@%p3 bra 	$L__BB0_5;
	and.b32  	%r27, %r20, 2147483640;
	neg.s32 	%r39, %r27;
	mul.wide.u32 	%rd12, %r20, 8;
	add.s64 	%rd3, %rd1, %rd12;
	mul.wide.u32 	%rd13, %r20, 24;
	add.s64 	%rd4, %rd1, %rd13;
	mul.wide.u32 	%rd14, %r20, 32;
	add.s64 	%rd5, %rd1, %rd14;
	mul.wide.u32 	%rd15, %r20, 40;
	add.s64 	%rd6, %rd1, %rd15;
	mul.wide.u32 	%rd16, %r20, 48;
	add.s64 	%rd7, %rd1, %rd16;
	mul.wide.u32 	%rd17, %r20, 56;
	add.s64 	%rd8, %rd1, %rd17;
	mov.f64 	%fd67, 0d0000000000000000;
	mov.u32 	%r37, %r25;
	mov.u32 	%r38, %r3;
$L__BB0_4:
	.pragma "nounroll";
	and.b32  	%r41, %r20, 2147483640;
	mul.wide.s32 	%rd18, %r38, 8;
	add.s64 	%rd19, %rd3, %rd18;
	mul.wide.u32 	%rd20, %r20, 16;
	add.s64 	%rd21, %rd1, %rd18;
	add.s64 	%rd22, %rd21, %rd20;
	add.s64 	%rd23, %rd4, %rd18;
	add.s64 	%rd24, %rd5, %rd18;
	add.s64 	%rd25, %rd6, %rd18;
	add.s64 	%rd26, %rd7, %rd18;
	add.s64 	%rd27, %rd8, %rd18;
	mul.wide.s32 	%rd28, %r37, 8;
	add.s64 	%rd29, %rd2, %rd28;
	ld.global.f64 	%fd17, [%rd29];
	ld.global.f64 	%fd18, [%rd21];
	fma.rn.f64 	%fd19, %fd17, %fd18, %fd67;
	ld.global.f64 	%fd20, [%rd29+8];
	ld.global.f64 	%fd21, [%rd19];
	fma.rn.f64 	%fd22, %fd20, %fd21, %fd19;
	ld.global.f64 	%fd23, [%rd29+16];
	ld.global.f64 	%fd24, [%rd22];
	fma.rn.f64 	%fd25, %fd23, %fd24, %fd22;
	ld.global.f64 	%fd26, [%rd29+24];
	ld.global.f64 	%fd27, [%rd23];
	fma.rn.f64 	%fd28, %fd26, %fd27, %fd25;
	ld.global.f64 	%fd29, [%rd29+32];
	ld.global.f64 	%fd30, [%rd24];
	fma.rn.f64 	%fd31, %fd29, %fd30, %fd28;
	ld.global.f64 	%fd32, [%rd29+40];
	ld.global.f64 	%fd33, [%rd25];
	fma.rn.f64 	%fd34, %fd32, %fd33, %fd31;
	ld.global.f64 	%fd35, [%rd29+48];
	ld.global.f64 	%fd36, [%rd26];
	fma.rn.f64 	%fd37, %fd35, %fd36, %fd34;
	ld.global.f64 	%fd38, [%rd29+56];
	ld.global.f64 	%fd39, [%rd27];
	fma.rn.f64 	%fd67, %fd38, %fd39, %fd37;
	add.s32 	%r39, %r39, 8;
	shl.b32 	%r28, %r20, 3;
	add.s32 	%r38, %r38, %r28;
	add.s32 	%r37, %r37, 8;
	setp.ne.s32 	%p4, %r39, 0;
	@%p4 bra 	$L__BB0_4;
$L__BB0_5:
	setp.eq.s32 	%p5, %r5, 0;
	@%p5 bra 	$L__BB0_13;
	and.b32  	%r15, %r20, 3;
	setp.lt.u32 	%p6, %r5, 4;
	@%p6 bra 	$L__BB0_8;
	add.s32 	%r29, %r41, %r25;
	mul.wide.s32 	%rd30, %r29, 8;
	add.s64 	%rd31, %rd2, %rd30;
	ld.global.f64 	%fd41, [%rd31];
	mad.lo.s32 	%r30, %r41, %r20, %r3;
	mul.wide.s32 	%rd32, %r30, 8;
	add.s64 	%rd33, %rd1, %rd32;
	ld.global.f64 	%fd42, [%rd33];
	fma.rn.f64 	%fd43, %fd41, %fd42, %fd67;
	ld.global.f64 	%fd44, [%rd31+8];
	mul.wide.u32 	%rd34, %r20, 8;
	add.s64 	%rd35, %rd33, %rd34;
	ld.global.f64 	%fd45, [%rd35];
	fma.rn.f64 	%fd46, %fd44, %fd45, %fd43;
	ld.global.f64 	%fd47, [%rd31+16];
	add.s64 	%rd36, %rd35, %rd34;
	ld.global.f64 	%fd48, [%rd36];
	fma.rn.f64 	%fd49, %fd47, %fd48, %fd46;
	ld.global.f64 	%fd50, [%rd31+24];
	add.s64 	%rd37, %rd36, %rd34;
	ld.global.f64 	%fd51, [%rd37];
	fma.rn.f64 	%fd67, %fd50, %fd51, %fd49;
	add.s32 	%r41, %r41, 4;
$L__BB0_8:
	setp.eq.s32 	%p7, %r15, 0;
	@%p7 bra 	$L__BB0_13;
	setp.eq.s32 	%p8, %r15, 1;
	@%p8 bra 	$L__BB0_11;
	add.s32 	%r31, %r41, %r25;
	mul.wide.s32 	%rd38, %r31, 8;
	add.s64 	%rd39, %rd2, %rd38;
	ld.global.f64 	%fd53, [%rd39];
	mad.lo.s32 	%r32, %r41, %r20, %r3;
	mul.wide.s32 	%rd40, %r32, 8;
	add.s64 	%rd41, %rd1, %rd40;
	ld.global.f64 	%fd54, [%rd41];
	fma.rn.f64 	%fd55, %fd53, %fd54, %fd67;
	ld.global.f64 	%fd56, [%rd39+8];
	mul.wide.u32 	%rd42, %r20, 8;
	add.s64 	%rd43, %rd41, %rd42;
	ld.global.f64 	%fd57, [%rd43];
	fma.rn.f64 	%fd67, %fd56, %fd57, %fd55;
	add.s32 	%r41, %r41, 2;
$L__BB0_11:
	and.b32  	%r33, %r20, 1;
	setp.eq.b32 	%p9, %r33, 1;
	not.pred 	%p10, %p9;
	@%p10 bra 	$L__BB0_13;
	add.s32 	%r34, %r41, %r25;
	mul.wide.s32 	%rd44, %r34, 8;
	add.s64 	%rd45, %rd2, %rd44;
	ld.global.f64 	%fd58, [%rd45];
	mad.lo.s32 	%r35, %r41, %r20, %r3;
	mul.wide.s32 	%rd46, %r35, 8;
	add.s64 	%rd47, %rd1, %rd46;
	ld.global.f64 	%fd59, [%rd47];
	fma.rn.f64 	%fd67, %fd58, %fd59, %fd67;
$L__BB0_13:
	ld.param.u64 	%rd51, [_Z8MultiplyPdS_S_i_param_2];
	mad.lo.s32 	%r36, %r2, %r20, %r3;
	cvta.to.global.u64 	%rd48, %rd51;
	mul.wide.s32 	%rd49, %r36, 8;
	add.s64 	%rd50, %rd48, %rd49;
	st.global.f64 	[%rd50], %fd67;
$L__BB0_14:
	ret;

}
	// .globl	_Z9AddMatrixPdiS_
.visible .entry _Z9AddMatrixPdiS_(
	.param .u64 .ptr .align 1 _Z9AddMatrixPdiS__param_0,
	.param .u32 _Z9AddMatrixPdiS__param_1,
	.param .u64 .ptr .align 1 _Z9AddMatrixPdiS__param_2
)
{
	.reg .pred 	%p<2>;
	.reg .b32 	%r<7>;
	.reg .b64 	%rd<7>;
	.reg .b64 	%fd<4>;

	ld.param.u64 	%rd1, [_Z9AddMatrixPdiS__param_0];
	ld.param.u32 	%r2, [_Z9AddMatrixPdiS__param_1];
	ld.param.u64 	%rd2, [_Z9AddMatrixPdiS__param_2];
	mov.u32 	%r3, %ctaid.x;
	mov.u32 	%r4, %ntid.x;
	mov.u32 	%r5, %tid.x;
	mad.lo.s32 	%r1, %r3, %r4, %r5;
	mul.lo.s32 	%r6, %r2, %r2;
	setp.ge.s32 	%p1, %r1, %r6;
	@%p1 bra 	$L__BB1_2;
	cvta.to.global.u64 	%rd3, %rd1;
	cvta.to.global.u64 	%rd4, %rd2;
	mul.wide.s32 	%rd5, %r1, 8;
	add.s64 	%rd6, %rd3, %rd5;
	ld.global.f64 	%fd1, [%rd6];
	ld.global.f64 	%fd2, [%rd4];
	add.f64 	%fd3, %fd1, %fd2;
	st.global.f64 	[%rd4], %fd3;
$L__BB1_2:
	ret;

}


// ===== COMPILED SASS (sm_100) =====

	.target	sm_100

	.elftype	@"ET_EXEC"


//--------------------- .note.nv.tkinfo           --------------------------
	.section	.note.nv.tkinfo,"",@"SHT_NOTE"
	.sectionflags	@"SHF_NOTE_NV_TKINFO"
	.tkinfo
        /*0018*/ 	.word	0x00000002
        /*0030*/ 	.string	""
        /*0030*/ 	.string	"ptxas"
        /*0030*/ 	.string	"Cuda compilation tools, release 13.0, V13.0.88"
        /*0030*/ 	.string	"Build cuda_13.0.r13.0/compiler.36424714_0"
        /*0030*/ 	.string	"-arch sm_100 -m 64 "



//--------------------- .note.nv.cuinfo           --------------------------
	.section	.note.nv.cuinfo,"",@"SHT_NOTE"
	.sectionflags	@"SHF_NOTE_NV_CUINFO"
        /*0018*/ 	.short	0x0002
        /*001a*/ 	.short	0x0064
        /*001c*/ 	.short	0x0082
	.zero		2


//--------------------- .nv.info                  --------------------------
	.section	.nv.info,"",@"SHT_CUDA_INFO"
	.align	4


	//----- nvinfo : EIATTR_REGCOUNT
	.align		4
        /*0000*/ 	.byte	0x04, 0x2f
        /*0002*/ 	.short	(.L_1 - .L_0)
	.align		4
.L_0:
        /*0004*/ 	.word	index@(_Z8MultiplyPdS_S_i)
        /*0008*/ 	.word	0x00000020


	//----- nvinfo : EIATTR_FRAME_SIZE
	.align		4
.L_1:
        /*000c*/ 	.byte	0x04, 0x11
        /*000e*/ 	.short	(.L_3 - .L_2)
	.align		4
.L_2:
        /*0010*/ 	.word	index@(_Z8MultiplyPdS_S_i)
        /*0014*/ 	.word	0x00000000


	//----- nvinfo : EIATTR_REGCOUNT
	.align		4
.L_3:
        /*0018*/ 	.byte	0x04, 0x2f
        /*001a*/ 	.short	(.L_5 - .L_4)
	.align		4
.L_4:
        /*001c*/ 	.word	index@(_Z9AddMatrixPdiS_)
        /*0020*/ 	.word	0x0000000a


	//----- nvinfo : EIATTR_FRAME_SIZE
	.align		4
.L_5:
        /*0024*/ 	.byte	0x04, 0x11
        /*0026*/ 	.short	(.L_7 - .L_6)
	.align		4
.L_6:
        /*0028*/ 	.word	index@(_Z9AddMatrixPdiS_)
        /*002c*/ 	.word	0x00000000


	//----- nvinfo : EIATTR_MIN_STACK_SIZE
	.align		4
.L_7:
        /*0030*/ 	.byte	0x04, 0x12
        /*0032*/ 	.short	(.L_9 - .L_8)
	.align		4
.L_8:
        /*0034*/ 	.word	index@(_Z9AddMatrixPdiS_)
        /*0038*/ 	.word	0x00000000


	//----- nvinfo : EIATTR_MIN_STACK_SIZE
	.align		4
.L_9:
        /*003c*/ 	.byte	0x04, 0x12
        /*003e*/ 	.short	(.L_11 - .L_10)
	.align		4
.L_10:
        /*0040*/ 	.word	index@(_Z8MultiplyPdS_S_i)
        /*0044*/ 	.word	0x00000000
.L_11:


//--------------------- .nv.compat                --------------------------
	.section	.nv.compat,"",@"SHT_CUDA_COMPAT_INFO"
	.align	4
        /*0000*/ 	.byte	0x02, 0x09, 0x00, 0x00, 0x02, 0x02, 0x01, 0x00, 0x02, 0x05, 0x05, 0x00, 0x03, 0x07, 0x01, 0x01
        /*0010*/ 	.byte	0x02, 0x03, 0x00, 0x00, 0x02, 0x06, 0x01, 0x00, 0x04, 0x0b, 0x08, 0x00, 0x01, 0x00, 0x00, 0x00
        /*0020*/ 	.byte	0x00, 0x00, 0x00, 0x00


//--------------------- .nv.info._Z9AddMatrixPdiS_ --------------------------
	.section	.nv.info._Z9AddMatrixPdiS_,"",@"SHT_CUDA_INFO"
	.sectionflags	@""
	.align	4


	//----- nvinfo : EIATTR_CUDA_API_VERSION
	.align		4
        /*0000*/ 	.byte	0x04, 0x37
        /*0002*/ 	.short	(.L_13 - .L_12)
.L_12:
        /*0004*/ 	.word	0x00000082


	//----- nvinfo : EIATTR_KPARAM_INFO
	.align		4
.L_13:
        /*0008*/ 	.byte	0x04, 0x17
        /*000a*/ 	.short	(.L_15 - .L_14)
.L_14:
        /*000c*/ 	.word	0x00000000
        /*0010*/ 	.short	0x0002
        /*0012*/ 	.short	0x0010
        /*0014*/ 	.byte	0x00, 0xf5, 0x21, 0x00


	//----- nvinfo : EIATTR_KPARAM_INFO
	.align		4
.L_15:
        /*0018*/ 	.byte	0x04, 0x17
        /*001a*/ 	.short	(.L_17 - .L_16)
.L_16:
        /*001c*/ 	.word	0x00000000
        /*0020*/ 	.short	0x0001
        /*0022*/ 	.short	0x0008
        /*0024*/ 	.byte	0x00, 0xf0, 0x11, 0x00


	//----- nvinfo : EIATTR_KPARAM_INFO
	.align		4
.L_17:
        /*0028*/ 	.byte	0x04, 0x17
        /*002a*/ 	.short	(.L_19 - .L_18)
.L_18:
        /*002c*/ 	.word	0x00000000
        /*0030*/ 	.short	0x0000
        /*0032*/ 	.short	0x0000
        /*0034*/ 	.byte	0x00, 0xf5, 0x21, 0x00


	//----- nvinfo : EIATTR_SPARSE_MMA_MASK
	.align		4
.L_19:
        /*0038*/ 	.byte	0x03, 0x50
        /*003a*/ 	.short	0x0000


	//----- nvinfo : EIATTR_MAXREG_COUNT
	.align		4
        /*003c*/ 	.byte	0x03, 0x1b
        /*003e*/ 	.short	0x00ff


	//----- nvinfo : EIATTR_MERCURY_ISA_VERSION
	.align		4
        /*0040*/ 	.byte	0x03, 0x5f
        /*0042*/ 	.short	0x0101


	//----- nvinfo : EIATTR_VRC_CTA_INIT_COUNT
	.align		4
        /*0044*/ 	.byte	0x02, 0x4a
	.zero		1
	.zero		1


	//----- nvinfo : EIATTR_EXIT_INSTR_OFFSETS
	.align		4
        /*0048*/ 	.byte	0x04, 0x1c
        /*004a*/ 	.short	(.L_21 - .L_20)


	//   ....[0]....
.L_20:
        /*004c*/ 	.word	0x00000080


	//   ....[1]....
        /*0050*/ 	.word	0x00000110


	//----- nvinfo : EIATTR_CBANK_PARAM_SIZE
	.align		4
.L_21:
        /*0054*/ 	.byte	0x03, 0x19
        /*0056*/ 	.short	0x0018


	//----- nvinfo : EIATTR_PARAM_CBANK
	.align		4
        /*0058*/ 	.byte	0x04, 0x0a
        /*005a*/ 	.short	(.L_23 - .L_22)
	.align		4
.L_22:
        /*005c*/ 	.word	index@(.nv.constant0._Z9AddMatrixPdiS_)
        /*0060*/ 	.short	0x0380
        /*0062*/ 	.short	0x0018


	//----- nvinfo : EIATTR_SW_WAR
	.align		4
.L_23:
        /*0064*/ 	.byte	0x04, 0x36
        /*0066*/ 	.short	(.L_25 - .L_24)
.L_24:
        /*0068*/ 	.word	0x00000008
.L_25:


//--------------------- .nv.info._Z8MultiplyPdS_S_i --------------------------
	.section	.nv.info._Z8MultiplyPdS_S_i,"",@"SHT_CUDA_INFO"
	.sectionflags	@""
	.align	4


	//----- nvinfo : EIATTR_CUDA_API_VERSION
	.align		4
        /*0000*/ 	.byte	0x04, 0x37
        /*0002*/ 	.short	(.L_27 - .L_26)
.L_26:
        /*0004*/ 	.word	0x00000082


	//----- nvinfo : EIATTR_KPARAM_INFO
	.align		4
.L_27:
        /*0008*/ 	.byte	0x04, 0x17
        /*000a*/ 	.short	(.L_29 - .L_28)
.L_28:
        /*000c*/ 	.word	0x00000000
        /*0010*/ 	.short	0x0003
        /*0012*/ 	.short	0x0018
        /*0014*/ 	.byte	0x00, 0xf0, 0x11, 0x00


	//----- nvinfo : EIATTR_KPARAM_INFO
	.align		4
.L_29:
        /*0018*/ 	.byte	0x04, 0x17
        /*001a*/ 	.short	(.L_31 - .L_30)
.L_30:
        /*001c*/ 	.word	0x00000000
        /*0020*/ 	.short	0x0002
        /*0022*/ 	.short	0x0010
        /*0024*/ 	.byte	0x00, 0xf5, 0x21, 0x00


	//----- nvinfo : EIATTR_KPARAM_INFO
	.align		4
.L_31:
        /*0028*/ 	.byte	0x04, 0x17
        /*002a*/ 	.short	(.L_33 - .L_32)
.L_32:
        /*002c*/ 	.word	0x00000000
        /*0030*/ 	.short	0x0001
        /*0032*/ 	.short	0x0008
        /*0034*/ 	.byte	0x00, 0xf5, 0x21, 0x00


	//----- nvinfo : EIATTR_KPARAM_INFO
	.align		4
.L_33:
        /*0038*/ 	.byte	0x04, 0x17
        /*003a*/ 	.short	(.L_35 - .L_34)
.L_34:
        /*003c*/ 	.word	0x00000000
        /*0040*/ 	.short	0x0000
        /*0042*/ 	.short	0x0000
        /*0044*/ 	.byte	0x00, 0xf5, 0x21, 0x00


	//----- nvinfo : EIATTR_SPARSE_MMA_MASK
	.align		4
.L_35:
        /*0048*/ 	.byte	0x03, 0x50
        /*004a*/ 	.short	0x0000


	//----- nvinfo : EIATTR_MAXREG_COUNT
	.align		4
        /*004c*/ 	.byte	0x03, 0x1b
        /*004e*/ 	.short	0x00ff


	//----- nvinfo : EIATTR_MERCURY_ISA_VERSION
	.align		4
        /*0050*/ 	.byte	0x03, 0x5f
        /*0052*/ 	.short	0x0101


	//----- nvinfo : EIATTR_VRC_CTA_INIT_COUNT
	.align		4
        /*0054*/ 	.byte	0x02, 0x4a
	.zero		1
	.zero		1


	//----- nvinfo : EIATTR_EXIT_INSTR_OFFSETS
	.align		4
        /*0058*/ 	.byte	0x04, 0x1c
        /*005a*/ 	.short	(.L_37 - .L_36)


	//   ....[0]....
.L_36:
        /*005c*/ 	.word	0x00000080


	//   ....[1]....
        /*0060*/ 	.word	0x00000b40


	//----- nvinfo : EIATTR_CBANK_PARAM_SIZE
	.align		4
.L_37:
        /*0064*/ 	.byte	0x03, 0x19
        /*0066*/ 	.short	0x001c


	//----- nvinfo : EIATTR_PARAM_CBANK
	.align		4
        /*0068*/ 	.byte	0x04, 0x0a
        /*006a*/ 	.short	(.L_39 - .L_38)
	.align		4
.L_38:
        /*006c*/ 	.word	index@(.nv.constant0._Z8MultiplyPdS_S_i)
        /*0070*/ 	.short	0x0380
        /*0072*/ 	.short	0x001c


	//----- nvinfo : EIATTR_SW_WAR
	.align		4
.L_39:
        /*0074*/ 	.byte	0x04, 0x36
        /*0076*/ 	.short	(.L_41 - .L_40)
.L_40:
        /*0078*/ 	.word	0x00000008
.L_41:


//--------------------- .nv.callgraph             --------------------------
	.section	.nv.callgraph,"",@"SHT_CUDA_CALLGRAPH"
	.align	4
	.sectionentsize	8
	.align		4
        /*0000*/ 	.word	0x00000000
	.align		4
        /*0004*/ 	.word	0xffffffff
	.align		4
        /*0008*/ 	.word	0x00000000
	.align		4
        /*000c*/ 	.word	0xfffffffe
	.align		4
        /*0010*/ 	.word	0x00000000
	.align		4
        /*0014*/ 	.word	0xfffffffd
	.align		4
        /*0018*/ 	.word	0x00000000
	.align		4
        /*001c*/ 	.word	0xfffffffc


//--------------------- .text._Z9AddMatrixPdiS_   --------------------------
	.section	.text._Z9AddMatrixPdiS_,"ax",@progbits
	.align	128
        .global         _Z9AddMatrixPdiS_
        .type           _Z9AddMatrixPdiS_,@function
        .size           _Z9AddMatrixPdiS_,(.L_x_6 - _Z9AddMatrixPdiS_)
        .other          _Z9AddMatrixPdiS_,@"STO_CUDA_ENTRY STV_DEFAULT"
_Z9AddMatrixPdiS_:
.text._Z9AddMatrixPdiS_:
[----:B------:R-:W-:Y:S01]  /*0000*/  LDC R1, c[0x0][0x37c] ;  /* 0x0000df00ff017b82 */ /* 0x000fe20000000800 */
[----:B------:R-:W0:Y:S07]  /*0010*/  S2R R0, SR_TID.X ;  /* 0x0000000000007919 */ /* 0x000e2e0000002100 */
[----:B------:R-:W0:Y:S01]  /*0020*/  S2UR UR5, SR_CTAID.X ;  /* 0x00000000000579c3 */ /* 0x000e220000002500 */
[----:B------:R-:W1:Y:S07]  /*0030*/  LDCU UR4, c[0x0][0x388] ;  /* 0x00007100ff0477ac */ /* 0x000e6e0008000800 */
[----:B------:R-:W0:Y:S01]  /*0040*/  LDC R7, c[0x0][0x360] ;  /* 0x0000d800ff077b82 */ /* 0x000e220000000800 */
[----:B-1----:R-:W-:Y:S01]  /*0050*/  UIMAD UR4, UR4, UR4, URZ ;  /* 0x00000004040472a4 */ /* 0x002fe2000f8e02ff */
[----:B0-----:R-:W-:-:S05]  /*0060*/  IMAD R7, R7, UR5, R0 ;  /* 0x0000000507077c24 */ /* 0x001fca000f8e0200 */
[----:B------:R-:W-:-:S13]  /*0070*/  ISETP.GE.AND P0, PT, R7, UR4, PT ;  /* 0x0000000407007c0c */ /* 0x000fda000bf06270 */
[----:B------:R-:W-:Y:S05]  /*0080*/  @P0 EXIT ;  /* 0x000000000000094d */ /* 0x000fea0003800000 */
[----:B------:R-:W0:Y:S01]  /*0090*/  LDC.64 R2, c[0x0][0x380] ;  /* 0x0000e000ff027b82 */ /* 0x000e220000000a00 */
[----:B------:R-:W1:Y:S07]  /*00a0*/  LDCU.64 UR4, c[0x0][0x358] ;  /* 0x00006b00ff0477ac */ /* 0x000e6e0008000a00 */
[----:B------:R-:W2:Y:S01]  /*00b0*/  LDC.64 R4, c[0x0][0x390] ;  /* 0x0000e400ff047b82 */ /* 0x000ea20000000a00 */
[----:B0-----:R-:W-:-:S06]  /*00c0*/  IMAD.WIDE R2, R7, 0x8, R2 ;  /* 0x0000000807027825 */ /* 0x001fcc00078e0202 */
[----:B-1----:R-:W3:Y:S04]  /*00d0*/  LDG.E.64 R2, desc[UR4][R2.64] ;  /* 0x0000000402027981 */ /* 0x002ee8000c1e1b00 */
[----:B--2---:R-:W3:Y:S02]  /*00e0*/  LDG.E.64 R6, desc[UR4][R4.64] ;  /* 0x0000000404067981 */ /* 0x004ee4000c1e1b00 */
[----:B---3--:R-:W-:-:S07]  /*00f0*/  DADD R6, R2, R6 ;  /* 0x0000000002067229 */ /* 0x008fce0000000006 */
[----:B------:R-:W-:Y:S01]  /*0100*/  STG.E.64 desc[UR4][R4.64], R6 ;  /* 0x0000000604007986 */ /* 0x000fe2000c101b04 */
[----:B------:R-:W-:Y:S05]  /*0110*/  EXIT ;  /* 0x000000000000794d */ /* 0x000fea0003800000 */
.L_x_0:
[----:B------:R-:W-:-:S00]  /*0120*/  BRA `(.L_x_0) ;  /* 0xfffffffc00fc7947 */ /* 0x000fc0000383ffff */
[----:B------:R-:W-:-:S00]  /*0130*/  NOP ;  /* 0x0000000000007918 */ /* 0x000fc00000000000 */
        /* <DEDUP_REMOVED lines=12> */
.L_x_6:


//--------------------- .text._Z8MultiplyPdS_S_i  --------------------------
	.section	.text._Z8MultiplyPdS_S_i,"ax",@progbits
	.align	128
        .global         _Z8MultiplyPdS_S_i
        .type           _Z8MultiplyPdS_S_i,@function
        .size           _Z8MultiplyPdS_S_i,(.L_x_7 - _Z8MultiplyPdS_S_i)
        .other          _Z8MultiplyPdS_S_i,@"STO_CUDA_ENTRY STV_DEFAULT"
_Z8MultiplyPdS_S_i:
.text._Z8MultiplyPdS_S_i:
        /* <DEDUP_REMOVED lines=9> */
[----:B------:R-:W-:Y:S01]  /*0090*/  IABS R6, UR18 ;  /* 0x0000001200067c13 */ /* 0x000fe20008000000 */
[----:B------:R-:W-:Y:S01]  /*00a0*/  UISETP.GE.AND UP0, UPT, UR18, 0x1, UPT ;  /* 0x000000011200788c */ /* 0x000fe2000bf06270 */
[----:B------:R-:W-:Y:S02]  /*00b0*/  IABS R7, R4 ;  /* 0x0000000400077213 */ /* 0x000fe40000000000 */
[----:B------:R-:W-:Y:S01]  /*00c0*/  CS2R R26, SRZ ;  /* 0x00000000001a7805 */ /* 0x000fe2000001ff00 */
[----:B------:R-:W0:Y:S01]  /*00d0*/  I2F.RP R0, R6 ;  /* 0x0000000600007306 */ /* 0x000e220000209400 */
[----:B------:R-:W1:Y:S07]  /*00e0*/  LDCU.64 UR16, c[0x0][0x358] ;  /* 0x00006b00ff1077ac */ /* 0x000e6e0008000a00 */
[----:B0-----:R-:W0:Y:S02]  /*00f0*/  MUFU.RCP R0, R0 ;  /* 0x0000000000007308 */ /* 0x001e240000001000 */
[----:B0-----:R-:W-:-:S06]  /*0100*/  IADD3 R2, PT, PT, R0, 0xffffffe, RZ ;  /* 0x0ffffffe00027810 */ /* 0x001fcc0007ffe0ff */
[----:B------:R0:W2:Y:S02]  /*0110*/  F2I.FTZ.U32.TRUNC.NTZ R3, R2 ;  /* 0x0000000200037305 */ /* 0x0000a4000021f000 */
[----:B0-----:R-:W-:Y:S01]  /*0120*/  IMAD.MOV.U32 R2, RZ, RZ, RZ ;  /* 0x000000ffff027224 */ /* 0x001fe200078e00ff */
[----:B--2---:R-:W-:-:S05]  /*0130*/  IADD3 R5, PT, PT, RZ, -R3, RZ ;  /* 0x80000003ff057210 */ /* 0x004fca0007ffe0ff */
[----:B------:R-:W-:-:S04]  /*0140*/  IMAD R5, R5, R6, RZ ;  /* 0x0000000605057224 */ /* 0x000fc800078e02ff */
[----:B------:R-:W-:Y:S01]  /*0150*/  IMAD.HI.U32 R3, R3, R5, R2 ;  /* 0x0000000503037227 */ /* 0x000fe200078e0002 */
[----:B------:R-:W-:Y:S02]  /*0160*/  MOV R5, R7 ;  /* 0x0000000700057202 */ /* 0x000fe40000000f00 */
[----:B------:R-:W-:-:S03]  /*0170*/  LOP3.LUT R2, R4, UR18, RZ, 0x3c, !PT ;  /* 0x0000001204027c12 */ /* 0x000fc6000f8e3cff */
[----:B------:R-:W-:Y:S01]  /*0180*/  IMAD.HI.U32 R0, R3, R5, RZ ;  /* 0x0000000503007227 */ /* 0x000fe200078e00ff */
[----:B------:R-:W-:-:S04]  /*0190*/  ISETP.GE.AND P1, PT, R2, RZ, PT ;  /* 0x000000ff0200720c */ /* 0x000fc80003f26270 */
[----:B------:R-:W-:-:S05]  /*01a0*/  IADD3 R3, PT, PT, -R0, RZ, RZ ;  /* 0x000000ff00037210 */ /* 0x000fca0007ffe1ff */
[----:B------:R-:W-:-:S05]  /*01b0*/  IMAD R3, R6, R3, R5 ;  /* 0x0000000306037224 */ /* 0x000fca00078e0205 */
[----:B------:R-:W-:-:S13]  /*01c0*/  ISETP.GT.U32.AND P2, PT, R6, R3, PT ;  /* 0x000000030600720c */ /* 0x000fda0003f44070 */
[----:B------:R-:W-:Y:S01]  /*01d0*/  @!P2 IMAD.IADD R3, R3, 0x1, -R6 ;  /* 0x000000010303a824 */ /* 0x000fe200078e0a06 */
[----:B------:R-:W-:Y:S02]  /*01e0*/  @!P2 IADD3 R0, PT, PT, R0, 0x1, RZ ;  /* 0x000000010000a810 */ /* 0x000fe40007ffe0ff */
[----:B------:R-:W-:Y:S02]  /*01f0*/  ISETP.NE.AND P2, PT, RZ, UR18, PT ;  /* 0x00000012ff007c0c */ /* 0x000fe4000bf45270 */
[----:B------:R-:W-:-:S13]  /*0200*/  ISETP.GE.U32.AND P0, PT, R3, R6, PT ;  /* 0x000000060300720c */ /* 0x000fda0003f06070 */
[----:B------:R-:W-:-:S05]  /*0210*/  @P0 IADD3 R0, PT, PT, R0, 0x1, RZ ;  /* 0x0000000100000810 */ /* 0x000fca0007ffe0ff */
[----:B------:R-:W-:Y:S01]  /*0220*/  @!P1 IMAD.MOV R0, RZ, RZ, -R0 ;  /* 0x000000ffff009224 */ /* 0x000fe200078e0a00 */
[----:B------:R-:W-:-:S05]  /*0230*/  @!P2 LOP3.LUT R0, RZ, UR18, RZ, 0x33, !PT ;  /* 0x00000012ff00ac12 */ /* 0x000fca000f8e33ff */
[----:B------:R-:W-:-:S05]  /*0240*/  IMAD R28, R0, UR18, RZ ;  /* 0x00000012001c7c24 */ /* 0x000fca000f8e02ff */
[----:B------:R-:W-:Y:S01]  /*0250*/  IADD3 R3, PT, PT, R4, -R28, RZ ;  /* 0x8000001c04037210 */ /* 0x000fe20007ffe0ff */
[----:B-1----:R-:W-:Y:S06]  /*0260*/  BRA.U !UP0, `(.L_x_1) ;  /* 0x0000000908247547 */ /* 0x002fec000b800000 */
[----:B------:R-:W-:Y:S01]  /*0270*/  UISETP.GE.U32.AND UP0, UPT, UR18, 0x8, UPT ;  /* 0x000000081200788c */ /* 0x000fe2000bf06070 */
[----:B------:R-:W-:Y:S01]  /*0280*/  CS2R R26, SRZ ;  /* 0x00000000001a7805 */ /* 0x000fe2000001ff00 */
[----:B------:R-:W-:-:S07]  /*0290*/  UMOV UR4, URZ ;  /* 0x000000ff00047c82 */ /* 0x000fce0008000000 */
[----:B------:R-:W-:Y:S05]  /*02a0*/  BRA.U !UP0, `(.L_x_2) ;  /* 0x0000000108f47547 */ /* 0x000fea000b800000 */
[----:B------:R-:W0:Y:S01]  /*02b0*/  LDCU.64 UR20, c[0x0][0x388] ;  /* 0x00007100ff1477ac */ /* 0x000e220008000a00 */
[----:B------:R-:W-:Y:S02]  /*02c0*/  MOV R2, R3 ;  /* 0x0000000300027202 */ /* 0x000fe40000000f00 */
[----:B------:R-:W-:Y:S01]  /*02d0*/  CS2R R26, SRZ ;  /* 0x00000000001a7805 */ /* 0x000fe2000001ff00 */
[----:B------:R-:W-:-:S04]  /*02e0*/  ULOP3.LUT UR4, UR18, 0x7ffffff8, URZ, 0xc0, !UPT ;  /* 0x7ffffff812047892 */ /* 0x000fc8000f8ec0ff */
[----:B------:R-:W-:Y:S02]  /*02f0*/  UIADD3 UR4, UPT, UPT, -UR4, URZ, URZ ;  /* 0x000000ff04047290 */ /* 0x000fe4000fffe1ff */
[----:B0-----:R-:W-:Y:S02]  /*0300*/  UIMAD.WIDE.U32 UR6, UR18, 0x18, UR20 ;  /* 0x00000018120678a5 */ /* 0x001fe4000f8e0014 */
[----:B------:R-:W-:Y:S02]  /*0310*/  UIMAD.WIDE.U32 UR8, UR18, 0x20, UR20 ;  /* 0x00000020120878a5 */ /* 0x000fe4000f8e0014 */
[----:B------:R-:W-:Y:S02]  /*0320*/  UIMAD.WIDE.U32 UR10, UR18, 0x28, UR20 ;  /* 0x00000028120a78a5 */ /* 0x000fe4000f8e0014 */
[----:B------:R-:W-:Y:S02]  /*0330*/  UIMAD.WIDE.U32 UR12, UR18, 0x30, UR20 ;  /* 0x00000030120c78a5 */ /* 0x000fe4000f8e0014 */
[----:B------:R-:W-:-:S12]  /*0340*/  UIMAD.WIDE.U32 UR14, UR18, 0x38, UR20 ;  /* 0x00000038120e78a5 */ /* 0x000fd8000f8e0014 */
.L_x_3:
[----:B------:R-:W0:Y:S01]  /*0350*/  LDC.64 R24, c[0x0][0x380] ;  /* 0x0000e000ff187b82 */ /* 0x000e220000000a00 */
[----:B------:R-:W-:Y:S01]  /*0360*/  IMAD.MOV.U32 R15, RZ, RZ, 0x8 ;  /* 0x00000008ff0f7424 */ /* 0x000fe200078e00ff */
[----:B------:R-:W-:-:S03]  /*0370*/  UIMAD.WIDE.U32 UR22, UR18, 0x8, UR20 ;  /* 0x00000008121678a5 */ /* 0x000fc6000f8e0014 */
[----:B------:R-:W-:-:S03]  /*0380*/  IMAD.WIDE R14, R2, R15, UR20 ;  /* 0x00000014020e7e25 */ /* 0x000fc6000f8e020f */
[----:B------:R-:W-:Y:S02]  /*0390*/  MOV R8, UR22 ;  /* 0x0000001600087c02 */ /* 0x000fe40008000f00 */
[----:B------:R-:W-:Y:S01]  /*03a0*/  MOV R9, UR23 ;  /* 0x0000001700097c02 */ /* 0x000fe20008000f00 */
[----:B------:R-:W2:Y:S02]  /*03b0*/  LDG.E.64 R12, desc[UR16][R14.64] ;  /* 0x000000100e0c7981 */ /* 0x000ea4000c1e1b00 */
[----:B------:R-:W-:-:S04]  /*03c0*/  IMAD.WIDE R8, R2, 0x8, R8 ;  /* 0x0000000802087825 */ /* 0x000fc800078e0208 */
[----:B------:R-:W-:Y:S02]  /*03d0*/  IMAD.U32 R5, RZ, RZ, UR18 ;  /* 0x00000012ff057e24 */ /* 0x000fe4000f8e00ff */
[----:B------:R-:W3:Y:S01]  /*03e0*/  LDG.E.64 R8, desc[UR16][R8.64] ;  /* 0x0000001008087981 */ /* 0x000ee2000c1e1b00 */
[----:B0-----:R-:W-:-:S05]  /*03f0*/  IMAD.WIDE R24, R28, 0x8, R24 ;  /* 0x000000081c187825 */ /* 0x001fca00078e0218 */
[----:B------:R-:W2:Y:S01]  /*0400*/  LDG.E.64 R10, desc[UR16][R24.64] ;  /* 0x00000010180a7981 */ /* 0x000ea2000c1e1b00 */
[----:B------:R-:W-:-:S03]  /*0410*/  IMAD.WIDE.U32 R4, R5, 0x10, R14 ;  /* 0x0000001005047825 */ /* 0x000fc600078e000e */
[----:B------:R-:W3:Y:S04]  /*0420*/  LDG.E.64 R6, desc[UR16][R24.64+0x8] ;  /* 0x0000081018067981 */ /* 0x000ee8000c1e1b00 */
[----:B------:R-:W4:Y:S04]  /*0430*/  LDG.E.64 R22, desc[UR16][R24.64+0x10] ;  /* 0x0000101018167981 */ /* 0x000f28000c1e1b00 */
[----:B------:R-:W4:Y:S01]  /*0440*/  LDG.E.64 R4, desc[UR16][R4.64] ;  /* 0x0000001004047981 */ /* 0x000f22000c1e1b00 */
[----:B------:R-:W-:Y:S01]  /*0450*/  HFMA2 R21, -RZ, RZ, 0, 4.76837158203125e-07 ;  /* 0x00000008ff157431 */ /* 0x000fe200000001ff */
[----:B------:R-:W-:-:S02]  /*0460*/  MOV R17, 0x8 ;  /* 0x0000000800117802 */ /* 0x000fc40000000f00 */
[----:B------:R-:W5:Y:S04]  /*0470*/  LDG.E.64 R18, desc[UR16][R24.64+0x18] ;  /* 0x0000181018127981 */ /* 0x000f68000c1e1b00 */
[----:B------:R-:W5:Y:S01]  /*0480*/  LDG.E.64 R14, desc[UR16][R24.64+0x20] ;  /* 0x00002010180e7981 */ /* 0x000f62000c1e1b00 */
[----:B------:R-:W-:-:S04]  /*0490*/  IMAD.WIDE R20, R2, R21, UR6 ;  /* 0x0000000602147e25 */ /* 0x000fc8000f8e0215 */
[C---:B------:R-:W-:Y:S02]  /*04a0*/  IMAD.WIDE R16, R2.reuse, R17, UR8 ;  /* 0x0000000802107e25 */ /* 0x040fe4000f8e0211 */
[----:B------:R-:W5:Y:S04]  /*04b0*/  LDG.E.64 R20, desc[UR16][R20.64] ;  /* 0x0000001014147981 */ /* 0x000f68000c1e1b00 */
[----:B------:R-:W5:Y:S01]  /*04c0*/  LDG.E.64 R16, desc[UR16][R16.64] ;  /* 0x0000001010107981 */ /* 0x000f62000c1e1b00 */
[----:B--2---:R-:W-:Y:S01]  /*04d0*/  DFMA R10, R10, R12, R26 ;  /* 0x0000000c0a0a722b */ /* 0x004fe2000000001a */
[----:B------:R-:W-:Y:S02]  /*04e0*/  IMAD.MOV.U32 R13, RZ, RZ, 0x8 ;  /* 0x00000008ff0d7424 */ /* 0x000fe400078e00ff */
[----:B------:R-:W2:Y:S02]  /*04f0*/  LDG.E.64 R26, desc[UR16][R24.64+0x38] ;  /* 0x00003810181a7981 */ /* 0x000ea4000c1e1b00 */
[----:B------:R-:W-:-:S03]  /*0500*/  IMAD.WIDE R12, R2, R13, UR10 ;  /* 0x0000000a020c7e25 */ /* 0x000fc6000f8e020d */
[----:B---3--:R-:W-:Y:S01]  /*0510*/  DFMA R6, R6, R8, R10 ;  /* 0x000000080606722b */ /* 0x008fe2000000000a */
[----:B------:R-:W-:Y:S01]  /*0520*/  MOV R9, 0x8 ;  /* 0x0000000800097802 */ /* 0x000fe20000000f00 */
[----:B------:R-:W3:Y:S04]  /*0530*/  LDG.E.64 R10, desc[UR16][R24.64+0x28] ;  /* 0x00002810180a7981 */ /* 0x000ee8000c1e1b00 */
[----:B------:R-:W3:Y:S01]  /*0540*/  LDG.E.64 R12, desc[UR16][R12.64] ;  /* 0x000000100c0c7981 */ /* 0x000ee2000c1e1b00 */
[C---:B------:R-:W-:Y:S01]  /*0550*/  IMAD.WIDE R8, R2.reuse, R9, UR12 ;  /* 0x0000000c02087e25 */ /* 0x040fe2000f8e0209 */
[----:B----4-:R-:W-:Y:S01]  /*0560*/  DFMA R22, R22, R4, R6 ;  /* 0x000000041616722b */ /* 0x010fe20000000006 */
[----:B------:R-:W-:Y:S01]  /*0570*/  MOV R5, 0x8 ;  /* 0x0000000800057802 */ /* 0x000fe20000000f00 */
[----:B------:R-:W4:Y:S04]  /*0580*/  LDG.E.64 R6, desc[UR16][R24.64+0x30] ;  /* 0x0000301018067981 */ /* 0x000f28000c1e1b00 */
[----:B------:R-:W4:Y:S01]  /*0590*/  LDG.E.64 R8, desc[UR16][R8.64] ;  /* 0x0000001008087981 */ /* 0x000f22000c1e1b00 */
[----:B------:R-:W-:-:S06]  /*05a0*/  IMAD.WIDE R4, R2, R5, UR14 ;  /* 0x0000000e02047e25 */ /* 0x000fcc000f8e0205 */
[----:B------:R-:W2:Y:S01]  /*05b0*/  LDG.E.64 R4, desc[UR16][R4.64] ;  /* 0x0000001004047981 */ /* 0x000ea2000c1e1b00 */
[----:B-----5:R-:W-:-:S08]  /*05c0*/  DFMA R18, R18, R20, R22 ;  /* 0x000000141212722b */ /* 0x020fd00000000016 */
[----:B------:R-:W-:Y:S01]  /*05d0*/  DFMA R14, R14, R16, R18 ;  /* 0x000000100e0e722b */ /* 0x000fe20000000012 */
[----:B------:R-:W-:-:S04]  /*05e0*/  UIADD3 UR4, UPT, UPT, UR4, 0x8, URZ ;  /* 0x0000000804047890 */ /* 0x000fc8000fffe0ff */
[----:B------:R-:W-:Y:S01]  /*05f0*/  UISETP.NE.AND UP0, UPT, UR4, URZ, UPT ;  /* 0x000000ff0400728c */ /* 0x000fe2000bf05270 */
[----:B------:R-:W-:Y:S02]  /*0600*/  IADD3 R28, PT, PT, R28, 0x8, RZ ;  /* 0x000000081c1c7810 */ /* 0x000fe40007ffe0ff */
[----:B---3--:R-:W-:-:S08]  /*0610*/  DFMA R10, R10, R12, R14 ;  /* 0x0000000c0a0a722b */ /* 0x008fd0000000000e */
[----:B----4-:R-:W-:Y:S01]  /*0620*/  DFMA R6, R6, R8, R10 ;  /* 0x000000080606722b */ /* 0x010fe2000000000a */
[----:B------:R-:W-:-:S07]  /*0630*/  IMAD.U32 R11, RZ, RZ, UR18 ;  /* 0x00000012ff0b7e24 */ /* 0x000fce000f8e00ff */
[----:B--2---:R-:W-:Y:S01]  /*0640*/  DFMA R26, R26, R4, R6 ;  /* 0x000000041a1a722b */ /* 0x004fe20000000006 */
[----:B------:R-:W-:Y:S01]  /*0650*/  LEA R2, R11, R2, 0x3 ;  /* 0x000000020b027211 */ /* 0x000fe200078e18ff */
[----:B------:R-:W-:Y:S09]  /*0660*/  BRA.U UP0, `(.L_x_3) ;  /* 0xfffffffd00387547 */ /* 0x000ff2000b83ffff */
[----:B------:R-:W-:-:S12]  /*0670*/  ULOP3.LUT UR4, UR18, 0x7ffffff8, URZ, 0xc0, !UPT ;  /* 0x7ffffff812047892 */ /* 0x000fd8000f8ec0ff */
.L_x_2:
[----:B------:R-:W-:-:S04]  /*0680*/  ULOP3.LUT UR6, UR18, 0x7, URZ, 0xc0, !UPT ;  /* 0x0000000712067892 */ /* 0x000fc8000f8ec0ff */
[----:B------:R-:W-:-:S09]  /*0690*/  UISETP.NE.AND UP0, UPT, UR6, URZ, UPT ;  /* 0x000000ff0600728c */ /* 0x000fd2000bf05270 */
[----:B------:R-:W-:Y:S05]  /*06a0*/  BRA.U !UP0, `(.L_x_1) ;  /* 0x0000000508147547 */ /* 0x000fea000b800000 */
[----:B------:R-:W-:Y:S01]  /*06b0*/  UISETP.GE.U32.AND UP0, UPT, UR6, 0x4, UPT ;  /* 0x000000040600788c */ /* 0x000fe2000bf06070 */
[----:B------:R-:W-:Y:S01]  /*06c0*/  IMAD R2, R0, UR18, RZ ;  /* 0x0000001200027c24 */ /* 0x000fe2000f8e02ff */
[----:B------:R-:W-:-:S04]  /*06d0*/  ULOP3.LUT UR5, UR18, 0x3, URZ, 0xc0, !UPT ;  /* 0x0000000312057892 */ /* 0x000fc8000f8ec0ff */
[----:B------:R-:W-:-:S03]  /*06e0*/  UISETP.NE.AND UP1, UPT, UR5, URZ, UPT ;  /* 0x000000ff0500728c */ /* 0x000fc6000bf25270 */
[----:B------:R-:W-:Y:S08]  /*06f0*/  BRA.U !UP0, `(.L_x_4) ;  /* 0x0000000108687547 */ /* 0x000ff0000b800000 */
[----:B------:R-:W0:Y:S01]  /*0700*/  LDC.64 R20, c[0x0][0x380] ;  /* 0x0000e000ff147b82 */ /* 0x000e220000000a00 */
[----:B------:R-:W-:Y:S01]  /*0710*/  IMAD.U32 R4, RZ, RZ, UR4 ;  /* 0x00000004ff047e24 */ /* 0x000fe2000f8e00ff */
[----:B------:R-:W-:Y:S02]  /*0720*/  IADD3 R5, PT, PT, R2, UR4, RZ ;  /* 0x0000000402057c10 */ /* 0x000fe4000fffe0ff */
[----:B------:R-:W-:Y:S01]  /*0730*/  MOV R23, UR18 ;  /* 0x0000001200177c02 */ /* 0x000fe20008000f00 */
[----:B------:R-:W-:-:S03]  /*0740*/  IMAD R7, R4, UR18, R3 ;  /* 0x0000001204077c24 */ /* 0x000fc6000f8e0203 */
[----:B------:R-:W1:Y:S01]  /*0750*/  LDC.64 R18, c[0x0][0x388] ;  /* 0x0000e200ff127b82 */ /* 0x000e620000000a00 */
[----:B------:R-:W-:Y:S02]  /*0760*/  IMAD.U32 R25, RZ, RZ, UR18 ;  /* 0x00000012ff197e24 */ /* 0x000fe4000f8e00ff */
[----:B0-----:R-:W-:-:S05]  /*0770*/  IMAD.WIDE R20, R5, 0x8, R20 ;  /* 0x0000000805147825 */ /* 0x001fca00078e0214 */
[----:B------:R-:W2:Y:S01]  /*0780*/  LDG.E.64 R8, desc[UR16][R20.64+0x8] ;  /* 0x0000081014087981 */ /* 0x000ea2000c1e1b00 */
[----:B-1----:R-:W-:Y:S01]  /*0790*/  IMAD.WIDE R18, R7, 0x8, R18 ;  /* 0x0000000807127825 */ /* 0x002fe200078e0212 */
[----:B------:R-:W-:Y:S02]  /*07a0*/  MOV R29, UR18 ;  /* 0x00000012001d7c02 */ /* 0x000fe40008000f00 */
[----:B------:R-:W3:Y:S04]  /*07b0*/  LDG.E.64 R6, desc[UR16][R20.64] ;  /* 0x0000001014067981 */ /* 0x000ee8000c1e1b00 */
[----:B------:R-:W3:Y:S01]  /*07c0*/  LDG.E.64 R4, desc[UR16][R18.64] ;  /* 0x0000001012047981 */ /* 0x000ee2000c1e1b00 */
[----:B------:R-:W-:-:S03]  /*07d0*/  IMAD.WIDE.U32 R22, R23, 0x8, R18 ;  /* 0x0000000817167825 */ /* 0x000fc600078e0012 */
[----:B------:R-:W4:Y:S04]  /*07e0*/  LDG.E.64 R12, desc[UR16][R20.64+0x10] ;  /* 0x00001010140c7981 */ /* 0x000f28000c1e1b00 */
[----:B------:R-:W2:Y:S01]  /*07f0*/  LDG.E.64 R10, desc[UR16][R22.64] ;  /* 0x00000010160a7981 */ /* 0x000ea2000c1e1b00 */
[----:B------:R-:W-:-:S03]  /*0800*/  IMAD.WIDE.U32 R24, R25, 0x8, R22 ;  /* 0x0000000819187825 */ /* 0x000fc600078e0016 */
[----:B------:R-:W5:Y:S04]  /*0810*/  LDG.E.64 R16, desc[UR16][R20.64+0x18] ;  /* 0x0000181014107981 */ /* 0x000f68000c1e1b00 */
[----:B------:R-:W4:Y:S01]  /*0820*/  LDG.E.64 R14, desc[UR16][R24.64] ;  /* 0x00000010180e7981 */ /* 0x000f22000c1e1b00 */
[----:B------:R-:W-:-:S05]  /*0830*/  IMAD.WIDE.U32 R28, R29, 0x8, R24 ;  /* 0x000000081d1c7825 */ /* 0x000fca00078e0018 */
[----:B------:R-:W5:Y:S01]  /*0840*/  LDG.E.64 R18, desc[UR16][R28.64] ;  /* 0x000000101c127981 */ /* 0x000f62000c1e1b00 */
[----:B------:R-:W-:Y:S01]  /*0850*/  UIADD3 UR4, UPT, UPT, UR4, 0x4, URZ ;  /* 0x0000000404047890 */ /* 0x000fe2000fffe0ff */
[----:B---3--:R-:W-:-:S08]  /*0860*/  DFMA R4, R6, R4, R26 ;  /* 0x000000040604722b */ /* 0x008fd0000000001a */
[----:B--2---:R-:W-:-:S08]  /*0870*/  DFMA R4, R8, R10, R4 ;  /* 0x0000000a0804722b */ /* 0x004fd00000000004 */
[----:B----4-:R-:W-:-:S08]  /*0880*/  DFMA R4, R12, R14, R4 ;  /* 0x0000000e0c04722b */ /* 0x010fd00000000004 */
[----:B-----5:R-:W-:-:S11]  /*0890*/  DFMA R26, R16, R18, R4 ;  /* 0x00000012101a722b */ /* 0x020fd60000000004 */
.L_x_4:
[----:B------:R-:W-:Y:S05]  /*08a0*/  BRA.U !UP1, `(.L_x_1) ;  /* 0x0000000109947547 */ /* 0x000fea000b800000 */
[----:B------:R-:W-:Y:S01]  /*08b0*/  UISETP.NE.AND UP0, UPT, UR5, 0x1, UPT ;  /* 0x000000010500788c */ /* 0x000fe2000bf05270 */
[----:B------:R-:W-:Y:S01]  /*08c0*/  MOV R4, UR4 ;  /* 0x0000000400047c02 */ /* 0x000fe20008000f00 */
[----:B------:R-:W-:Y:S02]  /*08d0*/  ULOP3.LUT UR5, UR18, 0x1, URZ, 0xc0, !UPT ;  /* 0x0000000112057892 */ /* 0x000fe4000f8ec0ff */
[----:B------:R-:W-:Y:S02]  /*08e0*/  MOV R11, UR18 ;  /* 0x00000012000b7c02 */ /* 0x000fe40008000f00 */
[----:B------:R-:W-:Y:S01]  /*08f0*/  UISETP.NE.U32.AND UP1, UPT, UR5, 0x1, UPT ;  /* 0x000000010500788c */ /* 0x000fe2000bf25070 */
[----:B------:R-:W-:-:S04]  /*0900*/  PLOP3.LUT P0, PT, PT, PT, UP0, 0x80, 0x8 ;  /* 0x000000000008781c */ /* 0x000fc80003f0f008 */
[----:B------:R-:W0:Y:S01]  /*0910*/  @UP0 LDCU.128 UR8, c[0x0][0x380] ;  /* 0x00007000ff0807ac */ /* 0x000e220008000c00 */
[----:B------:R-:W-:-:S05]  /*0920*/  PLOP3.LUT P1, PT, PT, PT, UP1, 0x80, 0x8 ;  /* 0x000000000008781c */ /* 0x000fca0003f2f018 */
[----:B------:R-:W1:Y:S03]  /*0930*/  @!UP1 LDCU.128 UR12, c[0x0][0x380] ;  /* 0x00007000ff0c97ac */ /* 0x000e660008000c00 */
[----:B------:R-:W-:Y:S01]  /*0940*/  @P0 VIADD R5, R2, UR4 ;  /* 0x0000000402050c36 */ /* 0x000fe20008000000 */
[----:B------:R-:W-:Y:S01]  /*0950*/  @UP0 UIADD3 UR4, UPT, UPT, UR4, 0x2, URZ ;  /* 0x0000000204040890 */ /* 0x000fe2000fffe0ff */
[----:B------:R-:W-:Y:S01]  /*0960*/  @P0 IMAD R7, R4, UR18, R3 ;  /* 0x0000001204070c24 */ /* 0x000fe2000f8e0203 */
[----:B0-----:R-:W-:Y:S01]  /*0970*/  MOV R14, UR8 ;  /* 0x00000008000e7c02 */ /* 0x001fe20008000f00 */
[----:B------:R-:W-:Y:S01]  /*0980*/  IMAD.U32 R19, RZ, RZ, UR11 ;  /* 0x0000000bff137e24 */ /* 0x000fe2000f8e00ff */
[----:B------:R-:W-:Y:S02]  /*0990*/  MOV R15, UR9 ;  /* 0x00000009000f7c02 */ /* 0x000fe40008000f00 */
[----:B------:R-:W-:Y:S01]  /*09a0*/  MOV R18, UR10 ;  /* 0x0000000a00127c02 */ /* 0x000fe20008000f00 */
[----:B------:R-:W-:-:S04]  /*09b0*/  @P0 IMAD.WIDE R14, R5, 0x8, R14 ;  /* 0x00000008050e0825 */ /* 0x000fc800078e020e */
[----:B------:R-:W-:Y:S01]  /*09c0*/  @P0 IMAD.WIDE R18, R7, 0x8, R18 ;  /* 0x0000000807120825 */ /* 0x000fe200078e0212 */
[----:B------:R-:W2:Y:S01]  /*09d0*/  @P0 LDG.E.64 R4, desc[UR16][R14.64] ;  /* 0x000000100e040981 */ /* 0x000ea2000c1e1b00 */
[----:B------:R-:W-:-:S03]  /*09e0*/  MOV R20, UR4 ;  /* 0x0000000400147c02 */ /* 0x000fc60008000f00 */
[----:B------:R-:W2:Y:S01]  /*09f0*/  @P0 LDG.E.64 R6, desc[UR16][R18.64] ;  /* 0x0000001012060981 */ /* 0x000ea2000c1e1b00 */
[----:B------:R-:W-:Y:S01]  /*0a00*/  @P0 IMAD.WIDE.U32 R10, R11, 0x8, R18 ;  /* 0x000000080b0a0825 */ /* 0x000fe200078e0012 */
[----:B-1----:R-:W-:Y:S02]  /*0a10*/  MOV R16, UR12 ;  /* 0x0000000c00107c02 */ /* 0x002fe40008000f00 */
[----:B------:R-:W-:Y:S01]  /*0a20*/  MOV R12, UR14 ;  /* 0x0000000e000c7c02 */ /* 0x000fe20008000f00 */
[----:B------:R-:W-:Y:S01]  /*0a30*/  IMAD.U32 R17, RZ, RZ, UR13 ;  /* 0x0000000dff117e24 */ /* 0x000fe2000f8e00ff */
[----:B------:R-:W-:Y:S01]  /*0a40*/  MOV R13, UR15 ;  /* 0x0000000f000d7c02 */ /* 0x000fe20008000f00 */
[----:B------:R-:W-:Y:S01]  /*0a50*/  @!P1 IMAD R23, R20, UR18, R3 ;  /* 0x0000001214179c24 */ /* 0x000fe2000f8e0203 */
[----:B------:R-:W-:Y:S01]  /*0a60*/  @!P1 IADD3 R21, PT, PT, R2, UR4, RZ ;  /* 0x0000000402159c10 */ /* 0x000fe2000fffe0ff */
[----:B------:R-:W3:Y:S02]  /*0a70*/  @P0 LDG.E.64 R8, desc[UR16][R14.64+0x8] ;  /* 0x000008100e080981 */ /* 0x000ee4000c1e1b00 */
[----:B------:R-:W-:-:S02]  /*0a80*/  @!P1 IMAD.WIDE R12, R23, 0x8, R12 ;  /* 0x00000008170c9825 */ /* 0x000fc400078e020c */
[----:B------:R-:W3:Y:S02]  /*0a90*/  @P0 LDG.E.64 R10, desc[UR16][R10.64] ;  /* 0x000000100a0a0981 */ /* 0x000ee4000c1e1b00 */
[----:B------:R-:W-:Y:S02]  /*0aa0*/  @!P1 IMAD.WIDE R16, R21, 0x8, R16 ;  /* 0x0000000815109825 */ /* 0x000fe400078e0210 */
[----:B------:R-:W4:Y:S04]  /*0ab0*/  @!P1 LDG.E.64 R12, desc[UR16][R12.64] ;  /* 0x000000100c0c9981 */ /* 0x000f28000c1e1b00 */
[----:B------:R-:W4:Y:S01]  /*0ac0*/  @!P1 LDG.E.64 R16, desc[UR16][R16.64] ;  /* 0x0000001010109981 */ /* 0x000f22000c1e1b00 */
[----:B--2---:R-:W-:-:S08]  /*0ad0*/  @P0 DFMA R4, R4, R6, R26 ;  /* 0x000000060404022b */ /* 0x004fd0000000001a */
[----:B---3--:R-:W-:-:S08]  /*0ae0*/  @P0 DFMA R26, R8, R10, R4 ;  /* 0x0000000a081a022b */ /* 0x008fd00000000004 */
[----:B----4-:R-:W-:-:S11]  /*0af0*/  @!P1 DFMA R26, R16, R12, R26 ;  /* 0x0000000c101a922b */ /* 0x010fd6000000001a */
.L_x_1:
[----:B------:R-:W0:Y:S01]  /*0b00*/  LDC.64 R4, c[0x0][0x390] ;  /* 0x0000e400ff047b82 */ /* 0x000e220000000a00 */
[----:B------:R-:W-:-:S04]  /*0b10*/  IMAD R3, R0, UR18, R3 ;  /* 0x0000001200037c24 */ /* 0x000fc8000f8e0203 */
[----:B0-----:R-:W-:-:S05]  /*0b20*/  IMAD.WIDE R2, R3, 0x8, R4 ;  /* 0x0000000803027825 */ /* 0x001fca00078e0204 */
[----:B------:R-:W-:Y:S01]  /*0b30*/  STG.E.64 desc[UR16][R2.64], R26 ;  /* 0x0000001a02007986 */ /* 0x000fe2000c101b10 */
[----:B------:R-:W-:Y:S05]  /*0b40*/  EXIT ;  /* 0x000000000000794d */ /* 0x000fea0003800000 */
.L_x_5:
        /* <DEDUP_REMOVED lines=11> */
.L_x_7:


//--------------------- .nv.shared.reserved.0     --------------------------
	.section	.nv.shared.reserved.0,"aw",@nobits
	.weak		__nv_reservedSMEM_offset_0_alias
	.size		__nv_reservedSMEM_offset_0_alias, 0, 64
	.other		__nv_reservedSMEM_offset_0_alias,@"STO_CUDA_RESERVED_SHARED STV_DEFAULT"
__nv_reservedSMEM_offset_0_alias:
	.zero		0
	.zero		64


//--------------------- .nv.constant0._Z9AddMatrixPdiS_ --------------------------
	.section	.nv.constant0._Z9AddMatrixPdiS_,"a",@progbits
	.sectionflags	@""
	.align	4
.nv.constant0._Z9AddMatrixPdiS_:
	.zero		920


//--------------------- .nv.constant0._Z8MultiplyPdS_S_i --------------------------
	.section	.nv.constant0._Z8MultiplyPdS_S_i,"a",@progbits
	.sectionflags	@""
	.align	4
.nv.constant0._Z8MultiplyPdS_S_i:
	.zero		924


//--------------------- SYMBOLS --------------------------

	.type		.nv.reservedSmem.offset0,@object
	.size		.nv.reservedSmem.offset0,0x4
